	.headerflags	@"EF_CUDA_TEXMODE_UNIFIED EF_CUDA_64BIT_ADDRESS EF_CUDA_ACCELERATORS EF_CUDA_SM90 EF_CUDA_VIRTUAL_SM(EF_CUDA_SM90)"
	.elftype	@"ET_EXEC"


//--------------------- .nv.info                  --------------------------
	.section	.nv.info,"",@"SHT_CUDA_INFO"
	.align	4


	//----- nvinfo : EIATTR_REGCOUNT
	.align		4
        /*0000*/ 	.byte	0x04, 0x2f
        /*0002*/ 	.short	(.L_3 - .L_2)
	.align		4
.L_2:
        /*0004*/ 	.word	index@(triton_poi_fused__native_batch_norm_legit_no_training_cat_relu_17)
        /*0008*/ 	.word	0x00000019


	//----- nvinfo : EIATTR_MIN_STACK_SIZE
	.align		4
.L_3:
        /*000c*/ 	.byte	0x04, 0x12
        /*000e*/ 	.short	(.L_5 - .L_4)
	.align		4
.L_4:
        /*0010*/ 	.word	index@(triton_poi_fused__native_batch_norm_legit_no_training_cat_relu_17)
        /*0014*/ 	.word	0x00000000


	//----- nvinfo : EIATTR_FRAME_SIZE
	.align		4
.L_5:
        /*0018*/ 	.byte	0x04, 0x11
        /*001a*/ 	.short	(.L_7 - .L_6)
	.align		4
.L_6:
        /*001c*/ 	.word	index@(triton_poi_fused__native_batch_norm_legit_no_training_cat_relu_17)
        /*0020*/ 	.word	0x00000000


	//----- nvinfo : EIATTR_MIN_STACK_SIZE
	.align		4
.L_7:
        /*0024*/ 	.byte	0x04, 0x12
        /*0026*/ 	.short	(.L_9 - .L_8)
	.align		4
.L_8:
        /*0028*/ 	.word	index@(triton_poi_fused__native_batch_norm_legit_no_training_cat_relu_17)
        /*002c*/ 	.word	0x00000000
.L_9:


//--------------------- .nv.info.triton_poi_fused__native_batch_norm_legit_no_training_cat_relu_17 --------------------------
	.section	.nv.info.triton_poi_fused__native_batch_norm_legit_no_training_cat_relu_17,"",@"SHT_CUDA_INFO"
	.sectionflags	@""
	.align	4


	//----- nvinfo : EIATTR_CUDA_API_VERSION
	.align		4
        /*0000*/ 	.byte	0x04, 0x37
        /*0002*/ 	.short	(.L_11 - .L_10)
.L_10:
        /*0004*/ 	.word	0x0000007c


	//----- nvinfo : EIATTR_KPARAM_INFO
	.align		4
.L_11:
        /*0008*/ 	.byte	0x04, 0x17
        /*000a*/ 	.short	(.L_13 - .L_12)
.L_12:
        /*000c*/ 	.word	0x00000000
        /*0010*/ 	.short	0x0009
        /*0012*/ 	.short	0x0048
        /*0014*/ 	.byte	0x00, 0xf0, 0x11, 0x00


	//----- nvinfo : EIATTR_KPARAM_INFO
	.align		4
.L_13:
        /*0018*/ 	.byte	0x04, 0x17
        /*001a*/ 	.short	(.L_15 - .L_14)
.L_14:
        /*001c*/ 	.word	0x00000000
        /*0020*/ 	.short	0x0008
        /*0022*/ 	.short	0x0040
        /*0024*/ 	.byte	0x00, 0xf4, 0x21, 0x00


	//----- nvinfo : EIATTR_KPARAM_INFO
	.align		4
.L_15:
        /*0028*/ 	.byte	0x04, 0x17
        /*002a*/ 	.short	(.L_17 - .L_16)
.L_16:
        /*002c*/ 	.word	0x00000000
        /*0030*/ 	.short	0x0007
        /*0032*/ 	.short	0x0038
        /*0034*/ 	.byte	0x00, 0xf4, 0x21, 0x00


	//----- nvinfo : EIATTR_KPARAM_INFO
	.align		4
.L_17:
        /*0038*/ 	.byte	0x04, 0x17
        /*003a*/ 	.short	(.L_19 - .L_18)
.L_18:
        /*003c*/ 	.word	0x00000000
        /*0040*/ 	.short	0x0006
        /*0042*/ 	.short	0x0030
        /*0044*/ 	.byte	0x00, 0xf4, 0x21, 0x00


	//----- nvinfo : EIATTR_KPARAM_INFO
	.align		4
.L_19:
        /*0048*/ 	.byte	0x04, 0x17
        /*004a*/ 	.short	(.L_21 - .L_20)
.L_20:
        /*004c*/ 	.word	0x00000000
        /*0050*/ 	.short	0x0005
        /*0052*/ 	.short	0x0028
        /*0054*/ 	.byte	0x00, 0xf4, 0x21, 0x00


	//----- nvinfo : EIATTR_KPARAM_INFO
	.align		4
.L_21:
        /*0058*/ 	.byte	0x04, 0x17
        /*005a*/ 	.short	(.L_23 - .L_22)
.L_22:
        /*005c*/ 	.word	0x00000000
        /*0060*/ 	.short	0x0004
        /*0062*/ 	.short	0x0020
        /*0064*/ 	.byte	0x00, 0xf4, 0x21, 0x00


	//----- nvinfo : EIATTR_KPARAM_INFO
	.align		4
.L_23:
        /*0068*/ 	.byte	0x04, 0x17
        /*006a*/ 	.short	(.L_25 - .L_24)
.L_24:
        /*006c*/ 	.word	0x00000000
        /*0070*/ 	.short	0x0003
        /*0072*/ 	.short	0x0018
        /*0074*/ 	.byte	0x00, 0xf4, 0x21, 0x00


	//----- nvinfo : EIATTR_KPARAM_INFO
	.align		4
.L_25:
        /*0078*/ 	.byte	0x04, 0x17
        /*007a*/ 	.short	(.L_27 - .L_26)
.L_26:
        /*007c*/ 	.word	0x00000000
        /*0080*/ 	.short	0x0002
        /*0082*/ 	.short	0x0010
        /*0084*/ 	.byte	0x00, 0xf4, 0x21, 0x00


	//----- nvinfo : EIATTR_KPARAM_INFO
	.align		4
.L_27:
        /*0088*/ 	.byte	0x04, 0x17
        /*008a*/ 	.short	(.L_29 - .L_28)
.L_28:
        /*008c*/ 	.word	0x00000000
        /*0090*/ 	.short	0x0001
        /*0092*/ 	.short	0x0008
        /*0094*/ 	.byte	0x00, 0xf4, 0x21, 0x00


	//----- nvinfo : EIATTR_KPARAM_INFO
	.align		4
.L_29:
        /*0098*/ 	.byte	0x04, 0x17
        /*009a*/ 	.short	(.L_31 - .L_30)
.L_30:
        /*009c*/ 	.word	0x00000000
        /*00a0*/ 	.short	0x0000
        /*00a2*/ 	.short	0x0000
        /*00a4*/ 	.byte	0x00, 0xf4, 0x21, 0x00


	//----- nvinfo : EIATTR_SPARSE_MMA_MASK
	.align		4
.L_31:
        /*00a8*/ 	.byte	0x03, 0x50
        /*00aa*/ 	.short	0x0000


	//----- nvinfo : EIATTR_MAXREG_COUNT
	.align		4
        /*00ac*/ 	.byte	0x03, 0x1b
        /*00ae*/ 	.short	0x00ff


	//----- nvinfo : EIATTR_EXIT_INSTR_OFFSETS
	.align		4
        /*00b0*/ 	.byte	0x04, 0x1c
        /*00b2*/ 	.short	(.L_33 - .L_32)


	//   ....[0]....
.L_32:
        /*00b4*/ 	.word	0x00000410


	//   ....[1]....
        /*00b8*/ 	.word	0x00000430


	//----- nvinfo : EIATTR_REQNTID
	.align		4
.L_33:
        /*00bc*/ 	.byte	0x04, 0x10
        /*00be*/ 	.short	(.L_35 - .L_34)
.L_34:
        /*00c0*/ 	.word	0x00000080
        /*00c4*/ 	.word	0x00000001
        /*00c8*/ 	.word	0x00000001


	//----- nvinfo : EIATTR_CBANK_PARAM_SIZE
	.align		4
.L_35:
        /*00cc*/ 	.byte	0x03, 0x19
        /*00ce*/ 	.short	0x004c


	//----- nvinfo : EIATTR_PARAM_CBANK
	.align		4
        /*00d0*/ 	.byte	0x04, 0x0a
        /*00d2*/ 	.short	(.L_37 - .L_36)
	.align		4
.L_36:
        /*00d4*/ 	.word	index@(.nv.constant0.triton_poi_fused__native_batch_norm_legit_no_training_cat_relu_17)
        /*00d8*/ 	.short	0x0210
        /*00da*/ 	.short	0x004c


	//----- nvinfo : EIATTR_SW_WAR
	.align		4
.L_37:
        /*00dc*/ 	.byte	0x04, 0x36
        /*00de*/ 	.short	(.L_39 - .L_38)
.L_38:
        /*00e0*/ 	.word	0x00000008
.L_39:


//--------------------- .nv.callgraph             --------------------------
	.section	.nv.callgraph,"",@"SHT_CUDA_CALLGRAPH"
	.align	4
	.sectionentsize	8
	.align		4
        /*0000*/ 	.word	0x00000000
	.align		4
        /*0004*/ 	.word	0xffffffff
	.align		4
        /*0008*/ 	.word	0x00000000
	.align		4
        /*000c*/ 	.word	0xfffffffe
	.align		4
        /*0010*/ 	.word	0x00000000
	.align		4
        /*0014*/ 	.word	0xfffffffd
	.align		4
        /*0018*/ 	.word	0x00000000
	.align		4
        /*001c*/ 	.word	0xfffffffc


//--------------------- .nv.constant4             --------------------------
	.section	.nv.constant4,"a",@progbits
	.align	8
	.align		8
.nv.constant4:
        /*0000*/ 	.dword	_$_str
	.align		8
        /*0008*/ 	.dword	_$_str_$_2


//--------------------- .text.triton_poi_fused__native_batch_norm_legit_no_training_cat_relu_17 --------------------------
	.section	.text.triton_poi_fused__native_batch_norm_legit_no_training_cat_relu_17,"ax",@progbits
	.align	128
        .global         triton_poi_fused__native_batch_norm_legit_no_training_cat_relu_17
        .type           triton_poi_fused__native_batch_norm_legit_no_training_cat_relu_17,@function
        .size           triton_poi_fused__native_batch_norm_legit_no_training_cat_relu_17,(.L_x_1 - triton_poi_fused__native_batch_norm_legit_no_training_cat_relu_17)
        .other          triton_poi_fused__native_batch_norm_legit_no_training_cat_relu_17,@"STO_CUDA_ENTRY STV_DEFAULT"
triton_poi_fused__native_batch_norm_legit_no_training_cat_relu_17:
.text.triton_poi_fused__native_batch_norm_legit_no_training_cat_relu_17:
[----:B------:R-:W0:Y:S01]  /*0000*/  LDC R1, c[0x0][0x28] ;  /* 0x00000a00ff017b82 */ /* 0x000e220000000800 */
[----:B------:R-:W1:Y:S07]  /*0010*/  S2R R0, SR_TID.X ;  /* 0x0000000000007919 */ /* 0x000e6e0000002100 */
[----:B------:R-:W2:Y:S01]  /*0020*/  LDC.64 R12, c[0x0][0x228] ;  /* 0x00008a00ff0c7b82 */ /* 0x000ea20000000a00 */
[----:B------:R-:W-:Y:S01]  /*0030*/  ULDC.64 UR4, c[0x0][0x208] ;  /* 0x0000820000047ab9 */ /* 0x000fe20000000a00 */
[----:B------:R-:W3:Y:S06]  /*0040*/  S2R R3, SR_CTAID.X ;  /* 0x0000000000037919 */ /* 0x000eec0000002500 */
[----:B------:R-:W4:Y:S08]  /*0050*/  LDC.64 R18, c[0x0][0x210] ;  /* 0x00008400ff127b82 */ /* 0x000f300000000a00 */
[----:B------:R-:W5:Y:S08]  /*0060*/  LDC.64 R20, c[0x0][0x218] ;  /* 0x00008600ff147b82 */ /* 0x000f700000000a00 */
[----:B------:R-:W5:Y:S01]  /*0070*/  LDC.64 R10, c[0x0][0x220] ;  /* 0x00008800ff0a7b82 */ /* 0x000f620000000a00 */
[----:B-1----:R-:W-:-:S07]  /*0080*/  LOP3.LUT R0, R0, 0x7f, RZ, 0xc0, !PT ;  /* 0x0000007f00007812 */ /* 0x002fce00078ec0ff */
[----:B------:R-:W1:Y:S01]  /*0090*/  LDC.64 R6, c[0x0][0x230] ;  /* 0x00008c00ff067b82 */ /* 0x000e620000000a00 */
[----:B---3--:R-:W-:-:S04]  /*00a0*/  LEA R0, R3, R0, 0x7 ;  /* 0x0000000003007211 */ /* 0x008fc800078e38ff */
[C---:B------:R-:W-:Y:S01]  /*00b0*/  ISETP.GE.AND P0, PT, R0.reuse, 0x2c00, PT ;  /* 0x00002c000000780c */ /* 0x040fe20003f06270 */
[----:B------:R-:W-:Y:S02]  /*00c0*/  IMAD.HI R2, R0, 0x2e8ba2e9, RZ ;  /* 0x2e8ba2e900027827 */ /* 0x000fe400078e02ff */
[----:B------:R-:W3:Y:S03]  /*00d0*/  LDC.64 R4, c[0x0][0x238] ;  /* 0x00008e00ff047b82 */ /* 0x000ee60000000a00 */
[----:B------:R-:W-:-:S04]  /*00e0*/  SHF.R.U32.HI R3, RZ, 0x1f, R2 ;  /* 0x0000001fff037819 */ /* 0x000fc80000011602 */
[----:B------:R-:W-:Y:S01]  /*00f0*/  LEA.HI.SX32 R3, R2, R3, 0x1d ;  /* 0x0000000302037211 */ /* 0x000fe200078feaff */
[----:B------:R-:W-:-:S04]  /*0100*/  HFMA2.MMA R2, -RZ, RZ, 0, 0 ;  /* 0x00000000ff027435 */ /* 0x000fc800000001ff */
[----:B------:R-:W-:-:S04]  /*0110*/  IMAD R9, R3, -0x2c, R0 ;  /* 0xffffffd403097824 */ /* 0x000fc800078e0200 */
[----:B--2---:R-:W-:-:S05]  /*0120*/  IMAD.WIDE R12, R9, 0x4, R12 ;  /* 0x00000004090c7825 */ /* 0x004fca00078e020c */
[----:B------:R2:W3:Y:S01]  /*0130*/  @!P0 LDG.E.EL R2, desc[UR4][R12.64] ;  /* 0x000000040c028981 */ /* 0x0004e2000c2e1900 */
[----:B------:R-:W-:Y:S01]  /*0140*/  ISETP.GE.AND P4, PT, R9, 0x16, PT ;  /* 0x000000160900780c */ /* 0x000fe20003f86270 */
[----:B------:R-:W-:Y:S01]  /*0150*/  IMAD R15, R3, 0x16, R9 ;  /* 0x00000016030f7824 */ /* 0x000fe200078e0209 */
[----:B------:R-:W-:Y:S01]  /*0160*/  ISETP.GT.AND P2, PT, R9, 0x15, !P0 ;  /* 0x000000150900780c */ /* 0x000fe20004744270 */
[----:B------:R-:W-:Y:S01]  /*0170*/  HFMA2.MMA R8, -RZ, RZ, 0, 0 ;  /* 0x00000000ff087435 */ /* 0x000fe200000001ff */
[----:B------:R-:W-:Y:S01]  /*0180*/  ISETP.LT.AND P1, PT, R0, 0x2c00, !P4 ;  /* 0x00002c000000780c */ /* 0x000fe20006721270 */
[----:B----4-:R-:W-:Y:S01]  /*0190*/  IMAD.WIDE R18, R15, 0x4, R18 ;  /* 0x000000040f127825 */ /* 0x010fe200078e0212 */
[----:B------:R-:W-:-:S03]  /*01a0*/  MOV R3, RZ ;  /* 0x000000ff00037202 */ /* 0x000fc60000000f00 */
[----:B-----5:R-:W-:Y:S01]  /*01b0*/  IMAD.WIDE R20, R15, 0x4, R20 ;  /* 0x000000040f147825 */ /* 0x020fe200078e0214 */
[----:B--2---:R-:W-:-:S03]  /*01c0*/  MOV R12, RZ ;  /* 0x000000ff000c7202 */ /* 0x004fc60000000f00 */
[C---:B0-----:R-:W-:Y:S02]  /*01d0*/  IMAD.WIDE R10, R9.reuse, 0x4, R10 ;  /* 0x00000004090a7825 */ /* 0x041fe400078e020a */
[----:B------:R-:W2:Y:S04]  /*01e0*/  @P2 LDG.E.EL R8, desc[UR4][R20.64+-0x58] ;  /* 0xffffa80414082981 */ /* 0x000ea8000c2e1900 */
[----:B------:R-:W4:Y:S01]  /*01f0*/  @P1 LDG.E.EL R3, desc[UR4][R18.64] ;  /* 0x0000000412031981 */ /* 0x000f22000c2e1900 */
[C---:B-1----:R-:W-:Y:S01]  /*0200*/  IMAD.WIDE R14, R9.reuse, 0x4, R6 ;  /* 0x00000004090e7825 */ /* 0x042fe200078e0206 */
[----:B------:R-:W-:Y:S01]  /*0210*/  MOV R22, RZ ;  /* 0x000000ff00167202 */ /* 0x000fe20000000f00 */
[----:B------:R-:W0:Y:S01]  /*0220*/  LDC.64 R6, c[0x0][0x240] ;  /* 0x00009000ff067b82 */ /* 0x000e220000000a00 */
[----:B------:R1:W5:Y:S01]  /*0230*/  @!P0 LDG.E.EL R12, desc[UR4][R10.64] ;  /* 0x000000040a0c8981 */ /* 0x000362000c2e1900 */
[----:B---3--:R-:W-:Y:S01]  /*0240*/  IMAD.WIDE R16, R9, 0x4, R4 ;  /* 0x0000000409107825 */ /* 0x008fe200078e0204 */
[----:B------:R-:W-:-:S04]  /*0250*/  HFMA2.MMA R9, -RZ, RZ, 0, 0 ;  /* 0x00000000ff097435 */ /* 0x000fc800000001ff */
[----:B------:R-:W3:Y:S01]  /*0260*/  @!P0 LDG.E.EL R22, desc[UR4][R16.64] ;  /* 0x0000000410168981 */ /* 0x000ee2000c2e1900 */
[----:B------:R-:W0:Y:S05]  /*0270*/  LDC.64 R4, c[0x0][0x248] ;  /* 0x00009200ff047b82 */ /* 0x000e2a0000000a00 */
[----:B------:R0:W3:Y:S01]  /*0280*/  @!P0 LDG.E.EL R9, desc[UR4][R14.64] ;  /* 0x000000040e098981 */ /* 0x0000e2000c2e1900 */
[----:B-1----:R-:W-:Y:S01]  /*0290*/  HFMA2.MMA R10, -RZ, RZ, 1.625, 0 ;  /* 0x3e800000ff0a7435 */ /* 0x002fe200000001ff */
[----:B0-----:R-:W-:-:S04]  /*02a0*/  IMAD.WIDE R6, R0, 0x4, R6 ;  /* 0x0000000400067825 */ /* 0x001fc800078e0206 */
[----:B------:R-:W-:-:S04]  /*02b0*/  IMAD.WIDE R4, R0, 0x4, R4 ;  /* 0x0000000400047825 */ /* 0x000fc800078e0204 */
[----:B------:R-:W-:-:S04]  /*02c0*/  FADD R2, R2, 0.0010000000474974513054 ;  /* 0x3a83126f02027421 */ /* 0x000fc80000000000 */
[----:B------:R-:W0:Y:S02]  /*02d0*/  MUFU.SQRT R13, R2 ;  /* 0x00000002000d7308 */ /* 0x000e240000002000 */
[C---:B0-----:R-:W-:Y:S02]  /*02e0*/  FSETP.GT.AND P3, PT, R13.reuse, 8.50705917302346158658e+37, PT ;  /* 0x7e8000000d00780b */ /* 0x041fe40003f64000 */
[----:B------:R-:W-:-:S11]  /*02f0*/  FSETP.GEU.AND P5, PT, R13, 1.175494350822287508e-38, PT ;  /* 0x008000000d00780b */ /* 0x000fd60003fae000 */
[----:B------:R-:W-:-:S04]  /*0300*/  @P3 FMUL R13, R13, 0.25 ;  /* 0x3e8000000d0d3820 */ /* 0x000fc80000400000 */
[----:B------:R-:W-:-:S06]  /*0310*/  @!P5 FMUL R13, R13, 16777216 ;  /* 0x4b8000000d0dd820 */ /* 0x000fcc0000400000 */
[----:B------:R-:W0:Y:S01]  /*0320*/  MUFU.RCP R13, R13 ;  /* 0x0000000d000d7308 */ /* 0x000e220000001000 */
[----:B------:R-:W-:Y:S02]  /*0330*/  FSEL R10, R10, 1, P3 ;  /* 0x3f8000000a0a7808 */ /* 0x000fe40001800000 */
[----:B----4-:R-:W-:Y:S02]  /*0340*/  SEL R11, R3, RZ, P1 ;  /* 0x000000ff030b7207 */ /* 0x010fe40000800000 */
[----:B------:R-:W1:Y:S01]  /*0350*/  LDC.64 R2, c[0x0][0x250] ;  /* 0x00009400ff027b82 */ /* 0x000e620000000a00 */
[----:B--2---:R-:W-:Y:S01]  /*0360*/  @P4 SEL R11, R8, RZ, P2 ;  /* 0x000000ff080b4207 */ /* 0x004fe20001000000 */
[----:B------:R-:W-:-:S04]  /*0370*/  @!P5 FMUL R10, R10, 16777216 ;  /* 0x4b8000000a0ad820 */ /* 0x000fc80000400000 */
[----:B-----5:R-:W-:Y:S01]  /*0380*/  FADD R12, R11, -R12 ;  /* 0x8000000c0b0c7221 */ /* 0x020fe20000000000 */
[----:B0-----:R-:W-:-:S04]  /*0390*/  FMUL R15, R13, R10 ;  /* 0x0000000a0d0f7220 */ /* 0x001fc80000400000 */
[----:B------:R-:W-:-:S04]  /*03a0*/  FMUL R15, R12, R15 ;  /* 0x0000000f0c0f7220 */ /* 0x000fc80000400000 */
[----:B---3--:R-:W-:Y:S01]  /*03b0*/  FFMA R9, R15, R9, R22 ;  /* 0x000000090f097223 */ /* 0x008fe20000000016 */
[----:B------:R0:W-:Y:S04]  /*03c0*/  @!P0 STG.E desc[UR4][R6.64], R11 ;  /* 0x0000000b06008986 */ /* 0x0001e8000c101904 */
[C---:B------:R-:W-:Y:S01]  /*03d0*/  FSETP.GEU.AND P1, PT, R9.reuse, RZ, PT ;  /* 0x000000ff0900720b */ /* 0x040fe20003f2e000 */
[----:B------:R0:W-:Y:S01]  /*03e0*/  @!P0 STG.E desc[UR4][R4.64], R9 ;  /* 0x0000000904008986 */ /* 0x0001e2000c101904 */
[----:B-1----:R-:W-:Y:S02]  /*03f0*/  IMAD.WIDE R2, R0, 0x4, R2 ;  /* 0x0000000400027825 */ /* 0x002fe400078e0202 */
[----:B------:R-:W-:Y:S01]  /*0400*/  FSEL R13, R9, RZ, P1 ;  /* 0x000000ff090d7208 */ /* 0x000fe20000800000 */
[----:B0-----:R-:W-:Y:S08]  /*0410*/  @P0 EXIT ;  /* 0x000000000000094d */ /* 0x001ff00003800000 */
[----:B------:R-:W-:Y:S01]  /*0420*/  STG.E desc[UR4][R2.64], R13 ;  /* 0x0000000d02007986 */ /* 0x000fe2000c101904 */
[----:B------:R-:W-:Y:S05]  /*0430*/  EXIT ;  /* 0x000000000000794d */ /* 0x000fea0003800000 */
.L_x_0:
[----:B------:R-:W-:-:S00]  /*0440*/  BRA `(.L_x_0) ;  /* 0xfffffffc00fc7947 */ /* 0x000fc0000383ffff */
[----:B------:R-:W-:-:S00]  /*0450*/  NOP ;  /* 0x0000000000007918 */ /* 0x000fc00000000000 */
        /* <DEDUP_REMOVED lines=10> */
.L_x_1:


//--------------------- .nv.global.init           --------------------------
	.section	.nv.global.init,"aw",@progbits
.nv.global.init:
	.type		_$_str,@object
	.size		_$_str,(_$_str_$_2 - _$_str)
_$_str:
        /*0000*/ 	.byte	0x5f, 0x5f, 0x43, 0x55, 0x44, 0x41, 0x5f, 0x46, 0x54, 0x5a, 0x00
	.type		_$_str_$_2,@object
	.size		_$_str_$_2,(.L_1 - _$_str_$_2)
_$_str_$_2:
        /*000b*/ 	.byte	0x5f, 0x5f, 0x43, 0x55, 0x44, 0x41, 0x5f, 0x50, 0x52, 0x45, 0x43, 0x5f, 0x53, 0x51, 0x52, 0x54
        /*001b*/ 	.byte	0x00
.L_1:


//--------------------- .nv.constant0.triton_poi_fused__native_batch_norm_legit_no_training_cat_relu_17 --------------------------
	.section	.nv.constant0.triton_poi_fused__native_batch_norm_legit_no_training_cat_relu_17,"a",@progbits
	.sectionflags	@""
	.align	4
.nv.constant0.triton_poi_fused__native_batch_norm_legit_no_training_cat_relu_17:
	.zero		604
